	.headerflags	@"EF_CUDA_TEXMODE_UNIFIED EF_CUDA_64BIT_ADDRESS EF_CUDA_ACCELERATORS EF_CUDA_SM90 EF_CUDA_VIRTUAL_SM(EF_CUDA_SM90)"
	.elftype	@"ET_EXEC"


//--------------------- .nv.info                  --------------------------
	.section	.nv.info,"",@"SHT_CUDA_INFO"
	.align	4


	//----- nvinfo : EIATTR_REGCOUNT
	.align		4
        /*0000*/ 	.byte	0x04, 0x2f
        /*0002*/ 	.short	(.L_3 - .L_2)
	.align		4
.L_2:
        /*0004*/ 	.word	index@(triton_poi_fused__native_batch_norm_legit_no_training_add_relu_25)
        /*0008*/ 	.word	0x0000001e


	//----- nvinfo : EIATTR_MIN_STACK_SIZE
	.align		4
.L_3:
        /*000c*/ 	.byte	0x04, 0x12
        /*000e*/ 	.short	(.L_5 - .L_4)
	.align		4
.L_4:
        /*0010*/ 	.word	index@(triton_poi_fused__native_batch_norm_legit_no_training_add_relu_25)
        /*0014*/ 	.word	0x00000000


	//----- nvinfo : EIATTR_FRAME_SIZE
	.align		4
.L_5:
        /*0018*/ 	.byte	0x04, 0x11
        /*001a*/ 	.short	(.L_7 - .L_6)
	.align		4
.L_6:
        /*001c*/ 	.word	index@(triton_poi_fused__native_batch_norm_legit_no_training_add_relu_25)
        /*0020*/ 	.word	0x00000000


	//----- nvinfo : EIATTR_MIN_STACK_SIZE
	.align		4
.L_7:
        /*0024*/ 	.byte	0x04, 0x12
        /*0026*/ 	.short	(.L_9 - .L_8)
	.align		4
.L_8:
        /*0028*/ 	.word	index@(triton_poi_fused__native_batch_norm_legit_no_training_add_relu_25)
        /*002c*/ 	.word	0x00000000
.L_9:


//--------------------- .nv.info.triton_poi_fused__native_batch_norm_legit_no_training_add_relu_25 --------------------------
	.section	.nv.info.triton_poi_fused__native_batch_norm_legit_no_training_add_relu_25,"",@"SHT_CUDA_INFO"
	.sectionflags	@""
	.align	4


	//----- nvinfo : EIATTR_CUDA_API_VERSION
	.align		4
        /*0000*/ 	.byte	0x04, 0x37
        /*0002*/ 	.short	(.L_11 - .L_10)
.L_10:
        /*0004*/ 	.word	0x0000007c


	//----- nvinfo : EIATTR_KPARAM_INFO
	.align		4
.L_11:
        /*0008*/ 	.byte	0x04, 0x17
        /*000a*/ 	.short	(.L_13 - .L_12)
.L_12:
        /*000c*/ 	.word	0x00000000
        /*0010*/ 	.short	0x0007
        /*0012*/ 	.short	0x0038
        /*0014*/ 	.byte	0x00, 0xf0, 0x11, 0x00


	//----- nvinfo : EIATTR_KPARAM_INFO
	.align		4
.L_13:
        /*0018*/ 	.byte	0x04, 0x17
        /*001a*/ 	.short	(.L_15 - .L_14)
.L_14:
        /*001c*/ 	.word	0x00000000
        /*0020*/ 	.short	0x0006
        /*0022*/ 	.short	0x0030
        /*0024*/ 	.byte	0x00, 0xf4, 0x21, 0x00


	//----- nvinfo : EIATTR_KPARAM_INFO
	.align		4
.L_15:
        /*0028*/ 	.byte	0x04, 0x17
        /*002a*/ 	.short	(.L_17 - .L_16)
.L_16:
        /*002c*/ 	.word	0x00000000
        /*0030*/ 	.short	0x0005
        /*0032*/ 	.short	0x0028
        /*0034*/ 	.byte	0x00, 0xf4, 0x21, 0x00


	//----- nvinfo : EIATTR_KPARAM_INFO
	.align		4
.L_17:
        /*0038*/ 	.byte	0x04, 0x17
        /*003a*/ 	.short	(.L_19 - .L_18)
.L_18:
        /*003c*/ 	.word	0x00000000
        /*0040*/ 	.short	0x0004
        /*0042*/ 	.short	0x0020
        /*0044*/ 	.byte	0x00, 0xf4, 0x21, 0x00


	//----- nvinfo : EIATTR_KPARAM_INFO
	.align		4
.L_19:
        /*0048*/ 	.byte	0x04, 0x17
        /*004a*/ 	.short	(.L_21 - .L_20)
.L_20:
        /*004c*/ 	.word	0x00000000
        /*0050*/ 	.short	0x0003
        /*0052*/ 	.short	0x0018
        /*0054*/ 	.byte	0x00, 0xf4, 0x21, 0x00


	//----- nvinfo : EIATTR_KPARAM_INFO
	.align		4
.L_21:
        /*0058*/ 	.byte	0x04, 0x17
        /*005a*/ 	.short	(.L_23 - .L_22)
.L_22:
        /*005c*/ 	.word	0x00000000
        /*0060*/ 	.short	0x0002
        /*0062*/ 	.short	0x0010
        /*0064*/ 	.byte	0x00, 0xf4, 0x21, 0x00


	//----- nvinfo : EIATTR_KPARAM_INFO
	.align		4
.L_23:
        /*0068*/ 	.byte	0x04, 0x17
        /*006a*/ 	.short	(.L_25 - .L_24)
.L_24:
        /*006c*/ 	.word	0x00000000
        /*0070*/ 	.short	0x0001
        /*0072*/ 	.short	0x0008
        /*0074*/ 	.byte	0x00, 0xf4, 0x21, 0x00


	//----- nvinfo : EIATTR_KPARAM_INFO
	.align		4
.L_25:
        /*0078*/ 	.byte	0x04, 0x17
        /*007a*/ 	.short	(.L_27 - .L_26)
.L_26:
        /*007c*/ 	.word	0x00000000
        /*0080*/ 	.short	0x0000
        /*0082*/ 	.short	0x0000
        /*0084*/ 	.byte	0x00, 0xf4, 0x21, 0x00


	//----- nvinfo : EIATTR_SPARSE_MMA_MASK
	.align		4
.L_27:
        /*0088*/ 	.byte	0x03, 0x50
        /*008a*/ 	.short	0x0000


	//----- nvinfo : EIATTR_MAXREG_COUNT
	.align		4
        /*008c*/ 	.byte	0x03, 0x1b
        /*008e*/ 	.short	0x00ff


	//----- nvinfo : EIATTR_EXIT_INSTR_OFFSETS
	.align		4
        /*0090*/ 	.byte	0x04, 0x1c
        /*0092*/ 	.short	(.L_29 - .L_28)


	//   ....[0]....
.L_28:
        /*0094*/ 	.word	0x00000620


	//----- nvinfo : EIATTR_REQNTID
	.align		4
.L_29:
        /*0098*/ 	.byte	0x04, 0x10
        /*009a*/ 	.short	(.L_31 - .L_30)
.L_30:
        /*009c*/ 	.word	0x00000080
        /*00a0*/ 	.word	0x00000001
        /*00a4*/ 	.word	0x00000001


	//----- nvinfo : EIATTR_CBANK_PARAM_SIZE
	.align		4
.L_31:
        /*00a8*/ 	.byte	0x03, 0x19
        /*00aa*/ 	.short	0x003c


	//----- nvinfo : EIATTR_PARAM_CBANK
	.align		4
        /*00ac*/ 	.byte	0x04, 0x0a
        /*00ae*/ 	.short	(.L_33 - .L_32)
	.align		4
.L_32:
        /*00b0*/ 	.word	index@(.nv.constant0.triton_poi_fused__native_batch_norm_legit_no_training_add_relu_25)
        /*00b4*/ 	.short	0x0210
        /*00b6*/ 	.short	0x003c


	//----- nvinfo : EIATTR_SW_WAR
	.align		4
.L_33:
        /*00b8*/ 	.byte	0x04, 0x36
        /*00ba*/ 	.short	(.L_35 - .L_34)
.L_34:
        /*00bc*/ 	.word	0x00000008
.L_35:


//--------------------- .nv.callgraph             --------------------------
	.section	.nv.callgraph,"",@"SHT_CUDA_CALLGRAPH"
	.align	4
	.sectionentsize	8
	.align		4
        /*0000*/ 	.word	0x00000000
	.align		4
        /*0004*/ 	.word	0xffffffff
	.align		4
        /*0008*/ 	.word	0x00000000
	.align		4
        /*000c*/ 	.word	0xfffffffe
	.align		4
        /*0010*/ 	.word	0x00000000
	.align		4
        /*0014*/ 	.word	0xfffffffd
	.align		4
        /*0018*/ 	.word	0x00000000
	.align		4
        /*001c*/ 	.word	0xfffffffc


//--------------------- .nv.constant4             --------------------------
	.section	.nv.constant4,"a",@progbits
	.align	8
	.align		8
.nv.constant4:
        /*0000*/ 	.dword	_$_str
	.align		8
        /*0008*/ 	.dword	_$_str_$_2


//--------------------- .text.triton_poi_fused__native_batch_norm_legit_no_training_add_relu_25 --------------------------
	.section	.text.triton_poi_fused__native_batch_norm_legit_no_training_add_relu_25,"ax",@progbits
	.align	128
        .global         triton_poi_fused__native_batch_norm_legit_no_training_add_relu_25
        .type           triton_poi_fused__native_batch_norm_legit_no_training_add_relu_25,@function
        .size           triton_poi_fused__native_batch_norm_legit_no_training_add_relu_25,(.L_x_1 - triton_poi_fused__native_batch_norm_legit_no_training_add_relu_25)
        .other          triton_poi_fused__native_batch_norm_legit_no_training_add_relu_25,@"STO_CUDA_ENTRY STV_DEFAULT"
triton_poi_fused__native_batch_norm_legit_no_training_add_relu_25:
.text.triton_poi_fused__native_batch_norm_legit_no_training_add_relu_25:
[----:B------:R-:W-:Y:S01]  /*0000*/  LDC R1, c[0x0][0x28] ;  /* 0x00000a00ff017b82 */ /* 0x000fe20000000800 */
[----:B------:R-:W1:Y:S07]  /*0010*/  S2R R0, SR_TID.X ;  /* 0x0000000000007919 */ /* 0x000e6e0000002100 */
[----:B------:R-:W2:Y:S01]  /*0020*/  LDC.64 R4, c[0x0][0x220] ;  /* 0x00008800ff047b82 */ /* 0x000ea20000000a00 */
[----:B------:R-:W-:Y:S01]  /*0030*/  ULDC.64 UR4, c[0x0][0x208] ;  /* 0x0000820000047ab9 */ /* 0x000fe20000000a00 */
[----:B------:R-:W3:Y:S06]  /*0040*/  S2R R7, SR_CTAID.X ;  /* 0x0000000000077919 */ /* 0x000eec0000002500 */
[----:B------:R-:W4:Y:S08]  /*0050*/  LDC.64 R8, c[0x0][0x210] ;  /* 0x00008400ff087b82 */ /* 0x000f300000000a00 */
[----:B------:R-:W5:Y:S08]  /*0060*/  LDC.64 R12, c[0x0][0x218] ;  /* 0x00008600ff0c7b82 */ /* 0x000f700000000a00 */
[----:B------:R-:W5:Y:S01]  /*0070*/  LDC.64 R16, c[0x0][0x228] ;  /* 0x00008a00ff107b82 */ /* 0x000f620000000a00 */
[----:B-1----:R-:W-:-:S07]  /*0080*/  SHF.L.U32 R0, R0, 0x2, RZ ;  /* 0x0000000200007819 */ /* 0x002fce00000006ff */
[----:B------:R-:W1:Y:S01]  /*0090*/  LDC.64 R20, c[0x0][0x230] ;  /* 0x00008c00ff147b82 */ /* 0x000e620000000a00 */
[----:B---3--:R-:W-:Y:S02]  /*00a0*/  SHF.R.S32.HI R3, RZ, 0x16, R7 ;  /* 0x00000016ff037819 */ /* 0x008fe40000011407 */
[----:B------:R-:W-:Y:S02]  /*00b0*/  LOP3.LUT R0, R0, 0x1fc, RZ, 0xc0, !PT ;  /* 0x000001fc00007812 */ /* 0x000fe400078ec0ff */
[----:B------:R-:W-:-:S03]  /*00c0*/  SGXT R3, R3, 0x1 ;  /* 0x000000010303781a */ /* 0x000fc60000000200 */
[----:B------:R-:W3:Y:S01]  /*00d0*/  LDC.64 R24, c[0x0][0x238] ;  /* 0x00008e00ff187b82 */ /* 0x000ee20000000a00 */
[----:B------:R-:W-:-:S04]  /*00e0*/  LEA R0, R7, R0, 0x9 ;  /* 0x0000000007007211 */ /* 0x000fc800078e48ff */
[----:B------:R-:W-:-:S04]  /*00f0*/  LEA.HI R3, R3, R0, RZ, 0x6 ;  /* 0x0000000003037211 */ /* 0x000fc800078f30ff */
[----:B------:R-:W-:-:S04]  /*0100*/  LOP3.LUT R3, R3, 0xffffffc0, RZ, 0xc0, !PT ;  /* 0xffffffc003037812 */ /* 0x000fc800078ec0ff */
[----:B------:R-:W-:-:S05]  /*0110*/  IADD3 R2, R0, -R3, RZ ;  /* 0x8000000300027210 */ /* 0x000fca0007ffe0ff */
[----:B--2---:R-:W-:-:S06]  /*0120*/  IMAD.WIDE R4, R2, 0x4, R4 ;  /* 0x0000000402047825 */ /* 0x004fcc00078e0204 */
[----:B------:R-:W2:Y:S01]  /*0130*/  LDG.E.EL.128 R4, desc[UR4][R4.64] ;  /* 0x0000000404047981 */ /* 0x000ea2000c2e1d00 */
[----:B----4-:R-:W-:-:S04]  /*0140*/  IMAD.WIDE R8, R0, 0x4, R8 ;  /* 0x0000000400087825 */ /* 0x010fc800078e0208 */
[C---:B-----5:R-:W-:Y:S02]  /*0150*/  IMAD.WIDE R12, R2.reuse, 0x4, R12 ;  /* 0x00000004020c7825 */ /* 0x060fe400078e020c */
[----:B------:R-:W4:Y:S04]  /*0160*/  LDG.E.128 R8, desc[UR4][R8.64] ;  /* 0x0000000408087981 */ /* 0x000f28000c1e1d00 */
[----:B------:R-:W4:Y:S01]  /*0170*/  LDG.E.EL.128 R12, desc[UR4][R12.64] ;  /* 0x000000040c0c7981 */ /* 0x000f22000c2e1d00 */
[----:B0-----:R-:W-:-:S04]  /*0180*/  IMAD.WIDE R16, R2, 0x4, R16 ;  /* 0x0000000402107825 */ /* 0x001fc800078e0210 */
[----:B-1----:R-:W-:Y:S02]  /*0190*/  IMAD.WIDE R20, R2, 0x4, R20 ;  /* 0x0000000402147825 */ /* 0x002fe400078e0214 */
[----:B------:R-:W5:Y:S02]  /*01a0*/  LDG.E.EL.128 R16, desc[UR4][R16.64] ;  /* 0x0000000410107981 */ /* 0x000f64000c2e1d00 */
[----:B---3--:R-:W-:Y:S02]  /*01b0*/  IMAD.WIDE R24, R0, 0x4, R24 ;  /* 0x0000000400187825 */ /* 0x008fe400078e0218 */
[----:B------:R-:W5:Y:S04]  /*01c0*/  LDG.E.EL.128 R20, desc[UR4][R20.64] ;  /* 0x0000000414147981 */ /* 0x000f68000c2e1d00 */
[----:B------:R-:W3:Y:S01]  /*01d0*/  LDG.E.128 R24, desc[UR4][R24.64] ;  /* 0x0000000418187981 */ /* 0x000ee2000c1e1d00 */
[----:B--2---:R-:W-:Y:S01]  /*01e0*/  FADD R2, R4, 9.9999997473787516356e-06 ;  /* 0x3727c5ac04027421 */ /* 0x004fe20000000000 */
[----:B------:R-:W-:-:S05]  /*01f0*/  FADD R3, R5, 9.9999997473787516356e-06 ;  /* 0x3727c5ac05037421 */ /* 0x000fca0000000000 */
[----:B------:R-:W0:Y:S01]  /*0200*/  MUFU.SQRT R2, R2 ;  /* 0x0000000200027308 */ /* 0x000e220000002000 */
[----:B------:R-:W-:Y:S01]  /*0210*/  FADD R6, R6, 9.9999997473787516356e-06 ;  /* 0x3727c5ac06067421 */ /* 0x000fe20000000000 */
[----:B------:R-:W-:-:S06]  /*0220*/  FADD R7, R7, 9.9999997473787516356e-06 ;  /* 0x3727c5ac07077421 */ /* 0x000fcc0000000000 */
[----:B------:R-:W1:Y:S08]  /*0230*/  MUFU.SQRT R3, R3 ;  /* 0x0000000300037308 */ /* 0x000e700000002000 */
[----:B------:R2:W3:Y:S01]  /*0240*/  MUFU.SQRT R4, R6 ;  /* 0x0000000600047308 */ /* 0x0004e20000002000 */
[----:B0-----:R-:W-:-:S07]  /*0250*/  FSETP.GT.AND P6, PT, R2, 8.50705917302346158658e+37, PT ;  /* 0x7e8000000200780b */ /* 0x001fce0003fc4000 */
[----:B------:R0:W4:Y:S01]  /*0260*/  MUFU.SQRT R5, R7 ;  /* 0x0000000700057308 */ /* 0x0001220000002000 */
[----:B--2---:R-:W-:Y:S01]  /*0270*/  HFMA2.MMA R6, -RZ, RZ, 1.625, 0 ;  /* 0x3e800000ff067435 */ /* 0x004fe200000001ff */
[C---:B-1----:R-:W-:Y:S02]  /*0280*/  FSETP.GT.AND P4, PT, R3.reuse, 8.50705917302346158658e+37, PT ;  /* 0x7e8000000300780b */ /* 0x042fe40003f84000 */
[----:B------:R-:W-:Y:S02]  /*0290*/  FSETP.GEU.AND P5, PT, R2, 1.175494350822287508e-38, PT ;  /* 0x008000000200780b */ /* 0x000fe40003fae000 */
[----:B------:R-:W-:Y:S02]  /*02a0*/  FSETP.GEU.AND P3, PT, R3, 1.175494350822287508e-38, PT ;  /* 0x008000000300780b */ /* 0x000fe40003f6e000 */
[----:B---3--:R-:W-:Y:S01]  /*02b0*/  FSETP.GT.AND P2, PT, R4, 8.50705917302346158658e+37, PT ;  /* 0x7e8000000400780b */ /* 0x008fe20003f44000 */
[----:B------:R-:W-:Y:S01]  /*02c0*/  @P6 FMUL R2, R2, 0.25 ;  /* 0x3e80000002026820 */ /* 0x000fe20000400000 */
[----:B------:R-:W-:-:S02]  /*02d0*/  FSETP.GEU.AND P0, PT, R4, 1.175494350822287508e-38, PT ;  /* 0x008000000400780b */ /* 0x000fc40003f0e000 */
[----:B0-----:R-:W-:Y:S02]  /*02e0*/  FSEL R7, R6, 1, P6 ;  /* 0x3f80000006077808 */ /* 0x001fe40003000000 */
[C---:B----4-:R-:W-:Y:S02]  /*02f0*/  FSETP.GT.AND P1, PT, R5.reuse, 8.50705917302346158658e+37, PT ;  /* 0x7e8000000500780b */ /* 0x050fe40003f24000 */
[----:B------:R-:W-:Y:S01]  /*0300*/  FSETP.GEU.AND P6, PT, R5, 1.175494350822287508e-38, PT ;  /* 0x008000000500780b */ /* 0x000fe20003fce000 */
[----:B------:R-:W-:Y:S01]  /*0310*/  @P4 FMUL R3, R3, 0.25 ;  /* 0x3e80000003034820 */ /* 0x000fe20000400000 */
[----:B------:R-:W-:-:S03]  /*0320*/  @!P5 FMUL R2, R2, 16777216 ;  /* 0x4b8000000202d820 */ /* 0x000fc60000400000 */
[----:B------:R-:W-:Y:S01]  /*0330*/  @!P3 FMUL R3, R3, 16777216 ;  /* 0x4b8000000303b820 */ /* 0x000fe20000400000 */
[----:B------:R-:W-:-:S05]  /*0340*/  @P2 FMUL R4, R4, 0.25 ;  /* 0x3e80000004042820 */ /* 0x000fca0000400000 */
[----:B------:R-:W-:Y:S01]  /*0350*/  @P1 FMUL R5, R5, 0.25 ;  /* 0x3e80000005051820 */ /* 0x000fe20000400000 */
[----:B------:R-:W0:Y:S01]  /*0360*/  MUFU.RCP R2, R2 ;  /* 0x0000000200027308 */ /* 0x000e220000001000 */
[----:B------:R-:W-:Y:S02]  /*0370*/  @!P0 FMUL R4, R4, 16777216 ;  /* 0x4b80000004048820 */ /* 0x000fe40000400000 */
[----:B------:R-:W-:-:S05]  /*0380*/  @!P6 FMUL R5, R5, 16777216 ;  /* 0x4b8000000505e820 */ /* 0x000fca0000400000 */
[----:B------:R-:W1:Y:S01]  /*0390*/  MUFU.RCP R3, R3 ;  /* 0x0000000300037308 */ /* 0x000e620000001000 */
[----:B------:R-:W-:Y:S01]  /*03a0*/  FADD R10, R10, -R14 ;  /* 0x8000000e0a0a7221 */ /* 0x000fe20000000000 */
[----:B------:R-:W-:Y:S01]  /*03b0*/  FSEL R14, R6, 1, P4 ;  /* 0x3f800000060e7808 */ /* 0x000fe20002000000 */
[----:B------:R-:W-:-:S05]  /*03c0*/  FADD R9, R9, -R13 ;  /* 0x8000000d09097221 */ /* 0x000fca0000000000 */
[----:B------:R-:W2:Y:S01]  /*03d0*/  MUFU.RCP R4, R4 ;  /* 0x0000000400047308 */ /* 0x000ea20000001000 */
[----:B------:R-:W-:Y:S01]  /*03e0*/  @!P5 FMUL R7, R7, 16777216 ;  /* 0x4b8000000707d820 */ /* 0x000fe20000400000 */
[----:B------:R-:W-:Y:S01]  /*03f0*/  @!P3 FMUL R14, R14, 16777216 ;  /* 0x4b8000000e0eb820 */ /* 0x000fe20000400000 */
[----:B------:R-:W-:-:S05]  /*0400*/  FSEL R13, R6, 1, P2 ;  /* 0x3f800000060d7808 */ /* 0x000fca0001000000 */
[----:B------:R-:W3:Y:S01]  /*0410*/  MUFU.RCP R5, R5 ;  /* 0x0000000500057308 */ /* 0x000ee20000001000 */
[----:B------:R-:W-:Y:S01]  /*0420*/  FSEL R6, R6, 1, P1 ;  /* 0x3f80000006067808 */ /* 0x000fe20000800000 */
[----:B0-----:R-:W-:Y:S01]  /*0430*/  FMUL R7, R2, R7 ;  /* 0x0000000702077220 */ /* 0x001fe20000400000 */
[----:B-1----:R-:W-:Y:S01]  /*0440*/  FMUL R14, R3, R14 ;  /* 0x0000000e030e7220 */ /* 0x002fe20000400000 */
[----:B------:R-:W-:Y:S01]  /*0450*/  @!P0 FMUL R13, R13, 16777216 ;  /* 0x4b8000000d0d8820 */ /* 0x000fe20000400000 */
[----:B------:R-:W0:Y:S01]  /*0460*/  LDC.64 R2, c[0x0][0x240] ;  /* 0x00009000ff027b82 */ /* 0x000e220000000a00 */
[----:B------:R-:W-:Y:S01]  /*0470*/  @!P6 FMUL R6, R6, 16777216 ;  /* 0x4b8000000606e820 */ /* 0x000fe20000400000 */
[----:B------:R-:W-:Y:S01]  /*0480*/  FADD R11, R11, -R15 ;  /* 0x8000000f0b0b7221 */ /* 0x000fe20000000000 */
[----:B------:R-:W-:Y:S01]  /*0490*/  FADD R8, R8, -R12 ;  /* 0x8000000c08087221 */ /* 0x000fe20000000000 */
[----:B--2---:R-:W-:Y:S01]  /*04a0*/  FMUL R13, R4, R13 ;  /* 0x0000000d040d7220 */ /* 0x004fe20000400000 */
[----:B------:R-:W-:Y:S01]  /*04b0*/  FMUL R14, R14, R9 ;  /* 0x000000090e0e7220 */ /* 0x000fe20000400000 */
[----:B---3--:R-:W-:Y:S01]  /*04c0*/  FMUL R6, R5, R6 ;  /* 0x0000000605067220 */ /* 0x008fe20000400000 */
[----:B------:R-:W-:Y:S01]  /*04d0*/  FMUL R7, R7, R8 ;  /* 0x0000000807077220 */ /* 0x000fe20000400000 */
[----:B------:R-:W-:-:S02]  /*04e0*/  FMUL R13, R13, R10 ;  /* 0x0000000a0d0d7220 */ /* 0x000fc40000400000 */
[----:B------:R-:W-:Y:S01]  /*04f0*/  FMUL R6, R6, R11 ;  /* 0x0000000b06067220 */ /* 0x000fe20000400000 */
[----:B-----5:R-:W-:Y:S01]  /*0500*/  FFMA R7, R16, R7, R20 ;  /* 0x0000000710077223 */ /* 0x020fe20000000014 */
[----:B------:R-:W-:Y:S01]  /*0510*/  FFMA R14, R17, R14, R21 ;  /* 0x0000000e110e7223 */ /* 0x000fe20000000015 */
[----:B------:R-:W-:Y:S01]  /*0520*/  FFMA R13, R18, R13, R22 ;  /* 0x0000000d120d7223 */ /* 0x000fe20000000016 */
[----:B------:R-:W-:Y:S02]  /*0530*/  FFMA R6, R19, R6, R23 ;  /* 0x0000000613067223 */ /* 0x000fe40000000017 */
[----:B------:R-:W-:Y:S01]  /*0540*/  FSETP.GEU.AND P3, PT, R7, -R24, PT ;  /* 0x800000180700720b */ /* 0x000fe20003f6e000 */
[----:B------:R-:W-:Y:S01]  /*0550*/  FADD R7, R24, R7 ;  /* 0x0000000718077221 */ /* 0x000fe20000000000 */
[----:B------:R-:W-:Y:S01]  /*0560*/  FSETP.GEU.AND P2, PT, R14, -R25, PT ;  /* 0x800000190e00720b */ /* 0x000fe20003f4e000 */
[----:B------:R-:W-:Y:S01]  /*0570*/  FADD R14, R25, R14 ;  /* 0x0000000e190e7221 */ /* 0x000fe20000000000 */
[----:B------:R-:W-:Y:S01]  /*0580*/  FSETP.GEU.AND P1, PT, R13, -R26, PT ;  /* 0x8000001a0d00720b */ /* 0x000fe20003f2e000 */
[----:B------:R-:W-:Y:S01]  /*0590*/  FADD R13, R26, R13 ;  /* 0x0000000d1a0d7221 */ /* 0x000fe20000000000 */
[----:B------:R-:W-:Y:S01]  /*05a0*/  FSETP.GEU.AND P0, PT, R6, -R27, PT ;  /* 0x8000001b0600720b */ /* 0x000fe20003f0e000 */
[----:B------:R-:W-:Y:S01]  /*05b0*/  FADD R6, R27, R6 ;  /* 0x000000061b067221 */ /* 0x000fe20000000000 */
[----:B0-----:R-:W-:Y:S01]  /*05c0*/  IMAD.WIDE R2, R0, 0x4, R2 ;  /* 0x0000000400027825 */ /* 0x001fe200078e0202 */
[----:B------:R-:W-:-:S02]  /*05d0*/  SEL R8, R7, RZ, P3 ;  /* 0x000000ff07087207 */ /* 0x000fc40001800000 */
[----:B------:R-:W-:Y:S02]  /*05e0*/  SEL R9, R14, RZ, P2 ;  /* 0x000000ff0e097207 */ /* 0x000fe40001000000 */
[----:B------:R-:W-:Y:S02]  /*05f0*/  SEL R10, R13, RZ, P1 ;  /* 0x000000ff0d0a7207 */ /* 0x000fe40000800000 */
[----:B------:R-:W-:-:S05]  /*0600*/  SEL R11, R6, RZ, P0 ;  /* 0x000000ff060b7207 */ /* 0x000fca0000000000 */
[----:B------:R-:W-:Y:S01]  /*0610*/  STG.E.128 desc[UR4][R2.64], R8 ;  /* 0x0000000802007986 */ /* 0x000fe2000c101d04 */
[----:B------:R-:W-:Y:S05]  /*0620*/  EXIT ;  /* 0x000000000000794d */ /* 0x000fea0003800000 */
.L_x_0:
[----:B------:R-:W-:-:S00]  /*0630*/  BRA `(.L_x_0) ;  /* 0xfffffffc00fc7947 */ /* 0x000fc0000383ffff */
[----:B------:R-:W-:-:S00]  /*0640*/  NOP ;  /* 0x0000000000007918 */ /* 0x000fc00000000000 */
        /* <DEDUP_REMOVED lines=11> */
.L_x_1:


//--------------------- .nv.global.init           --------------------------
	.section	.nv.global.init,"aw",@progbits
.nv.global.init:
	.type		_$_str,@object
	.size		_$_str,(_$_str_$_2 - _$_str)
_$_str:
        /*0000*/ 	.byte	0x5f, 0x5f, 0x43, 0x55, 0x44, 0x41, 0x5f, 0x46, 0x54, 0x5a, 0x00
	.type		_$_str_$_2,@object
	.size		_$_str_$_2,(.L_1 - _$_str_$_2)
_$_str_$_2:
        /*000b*/ 	.byte	0x5f, 0x5f, 0x43, 0x55, 0x44, 0x41, 0x5f, 0x50, 0x52, 0x45, 0x43, 0x5f, 0x53, 0x51, 0x52, 0x54
        /*001b*/ 	.byte	0x00
.L_1:


//--------------------- .nv.constant0.triton_poi_fused__native_batch_norm_legit_no_training_add_relu_25 --------------------------
	.section	.nv.constant0.triton_poi_fused__native_batch_norm_legit_no_training_add_relu_25,"a",@progbits
	.sectionflags	@""
	.align	4
.nv.constant0.triton_poi_fused__native_batch_norm_legit_no_training_add_relu_25:
	.zero		588
